//
// Generated by NVIDIA NVVM Compiler
//
// Compiler Build ID: CL-36424714
// Cuda compilation tools, release 13.0, V13.0.88
// Based on NVVM 20.0.0
//

.version 9.0
.target sm_100
.address_size 64

	// .globl	_Z9sayHellowv
.extern .func  (.param .b32 func_retval0) vprintf
(
	.param .b64 vprintf_param_0,
	.param .b64 vprintf_param_1
)
;
.global .align 1 .b8 $str[14] = {72, 101, 108, 108, 111, 32, 79, 117, 116, 101, 114, 33, 10};

.visible .entry _Z9sayHellowv()
{
	.reg .b32 	%r<3>;
	.reg .b64 	%rd<3>;

	mov.u64 	%rd1, $str;
	cvta.global.u64 	%rd2, %rd1;
	{ // callseq 0, 0
	.param .b64 param0;
	st.param.b64 	[param0], %rd2;
	.param .b64 param1;
	st.param.b64 	[param1], 0;
	.param .b32 retval0;
	call.uni (retval0), 
	vprintf, 
	(
	param0, 
	param1
	);
	ld.param.b32 	%r1, [retval0];
	} // callseq 0
	ret;

}


// ===== COMPILED SASS (sm_100) =====

	.target	sm_100

	.elftype	@"ET_EXEC"


//--------------------- .note.nv.tkinfo           --------------------------
	.section	.note.nv.tkinfo,"",@"SHT_NOTE"
	.sectionflags	@"SHF_NOTE_NV_TKINFO"
	.tkinfo
        /*0018*/ 	.word	0x00000002
        /*0030*/ 	.string	""
        /*0030*/ 	.string	"ptxas"
        /*0030*/ 	.string	"Cuda compilation tools, release 13.0, V13.0.88"
        /*0030*/ 	.string	"Build cuda_13.0.r13.0/compiler.36424714_0"
        /*0030*/ 	.string	"-arch sm_100 -m 64 "



//--------------------- .note.nv.cuinfo           --------------------------
	.section	.note.nv.cuinfo,"",@"SHT_NOTE"
	.sectionflags	@"SHF_NOTE_NV_CUINFO"
        /*0018*/ 	.short	0x0002
        /*001a*/ 	.short	0x0064
        /*001c*/ 	.short	0x0082
	.zero		2


//--------------------- .nv.info                  --------------------------
	.section	.nv.info,"",@"SHT_CUDA_INFO"
	.align	4


	//----- nvinfo : EIATTR_REGCOUNT
	.align		4
        /*0000*/ 	.byte	0x04, 0x2f
        /*0002*/ 	.short	(.L_2 - .L_1)
	.align		4
.L_1:
        /*0004*/ 	.word	index@(_Z9sayHellowv)
        /*0008*/ 	.word	0x00000018


	//----- nvinfo : EIATTR_FRAME_SIZE
	.align		4
.L_2:
        /*000c*/ 	.byte	0x04, 0x11
        /*000e*/ 	.short	(.L_4 - .L_3)
	.align		4
.L_3:
        /*0010*/ 	.word	index@(_Z9sayHellowv)
        /*0014*/ 	.word	0x00000000


	//----- nvinfo : EIATTR_MIN_STACK_SIZE
	.align		4
.L_4:
        /*0018*/ 	.byte	0x04, 0x12
        /*001a*/ 	.short	(.L_6 - .L_5)
	.align		4
.L_5:
        /*001c*/ 	.word	index@(_Z9sayHellowv)
        /*0020*/ 	.word	0x00000000
.L_6:


//--------------------- .nv.compat                --------------------------
	.section	.nv.compat,"",@"SHT_CUDA_COMPAT_INFO"
	.align	4
        /*0000*/ 	.byte	0x02, 0x09, 0x00, 0x00, 0x02, 0x02, 0x01, 0x00, 0x02, 0x05, 0x05, 0x00, 0x03, 0x07, 0x01, 0x01
        /*0010*/ 	.byte	0x02, 0x03, 0x00, 0x00, 0x02, 0x06, 0x01, 0x00, 0x04, 0x0b, 0x08, 0x00, 0x09, 0x00, 0x00, 0x00
        /*0020*/ 	.byte	0x00, 0x00, 0x00, 0x00


//--------------------- .nv.info._Z9sayHellowv    --------------------------
	.section	.nv.info._Z9sayHellowv,"",@"SHT_CUDA_INFO"
	.sectionflags	@""
	.align	4


	//----- nvinfo : EIATTR_CUDA_API_VERSION
	.align		4
        /*0000*/ 	.byte	0x04, 0x37
        /*0002*/ 	.short	(.L_8 - .L_7)
.L_7:
        /*0004*/ 	.word	0x00000082


	//----- nvinfo : EIATTR_SPARSE_MMA_MASK
	.align		4
.L_8:
        /*0008*/ 	.byte	0x03, 0x50
        /*000a*/ 	.short	0x0000


	//----- nvinfo : EIATTR_MAXREG_COUNT
	.align		4
        /*000c*/ 	.byte	0x03, 0x1b
        /*000e*/ 	.short	0x00ff


	//----- nvinfo : EIATTR_EXTERNS
	.align		4
        /*0010*/ 	.byte	0x04, 0x0f
        /*0012*/ 	.short	(.L_10 - .L_9)


	//   ....[0]....
	.align		4
.L_9:
        /*0014*/ 	.word	index@(vprintf)


	//----- nvinfo : EIATTR_MERCURY_ISA_VERSION
	.align		4
.L_10:
        /*0018*/ 	.byte	0x03, 0x5f
        /*001a*/ 	.short	0x0101


	//----- nvinfo : EIATTR_VRC_CTA_INIT_COUNT
	.align		4
        /*001c*/ 	.byte	0x02, 0x4a
	.zero		1
	.zero		1


	//----- nvinfo : EIATTR_SYSCALL_OFFSETS
	.align		4
        /*0020*/ 	.byte	0x04, 0x46
        /*0022*/ 	.short	(.L_12 - .L_11)


	//   ....[0]....
.L_11:
        /*0024*/ 	.word	0x00000080


	//----- nvinfo : EIATTR_EXIT_INSTR_OFFSETS
	.align		4
.L_12:
        /*0028*/ 	.byte	0x04, 0x1c
        /*002a*/ 	.short	(.L_14 - .L_13)


	//   ....[0]....
.L_13:
        /*002c*/ 	.word	0x00000090


	//----- nvinfo : EIATTR_SW_WAR
	.align		4
.L_14:
        /*0030*/ 	.byte	0x04, 0x36
        /*0032*/ 	.short	(.L_16 - .L_15)
.L_15:
        /*0034*/ 	.word	0x00000008
.L_16:


//--------------------- .nv.callgraph             --------------------------
	.section	.nv.callgraph,"",@"SHT_CUDA_CALLGRAPH"
	.align	4
	.sectionentsize	8
	.align		4
        /*0000*/ 	.word	0x00000000
	.align		4
        /*0004*/ 	.word	0xffffffff
	.align		4
        /*0008*/ 	.word	index@(_Z9sayHellowv)
	.align		4
        /*000c*/ 	.word	index@(vprintf)
	.align		4
        /*0010*/ 	.word	0x00000000
	.align		4
        /*0014*/ 	.word	0xfffffffe
	.align		4
        /*0018*/ 	.word	0x00000000
	.align		4
        /*001c*/ 	.word	0xfffffffd
	.align		4
        /*0020*/ 	.word	0x00000000
	.align		4
        /*0024*/ 	.word	0xfffffffc


//--------------------- .nv.constant4             --------------------------
	.section	.nv.constant4,"a",@progbits
	.align	8
	.align		8
.nv.constant4:
        /*0000*/ 	.dword	vprintf
	.align		8
        /*0008*/ 	.dword	$str


//--------------------- .text._Z9sayHellowv       --------------------------
	.section	.text._Z9sayHellowv,"ax",@progbits
	.align	128
        .global         _Z9sayHellowv
        .type           _Z9sayHellowv,@function
        .size           _Z9sayHellowv,(.L_x_2 - _Z9sayHellowv)
        .other          _Z9sayHellowv,@"STO_CUDA_ENTRY STV_DEFAULT"
_Z9sayHellowv:
.text._Z9sayHellowv:
[----:B------:R-:W0:Y:S01]  /*0000*/  LDC R1, c[0x0][0x37c] ;  /* 0x0000df00ff017b82 */ /* 0x000e220000000800 */
[----:B------:R-:W-:Y:S01]  /*0010*/  MOV R0, 0x0 ;  /* 0x0000000000007802 */ /* 0x000fe20000000f00 */
[----:B------:R-:W1:Y:S01]  /*0020*/  LDCU.64 UR4, c[0x4][0x8] ;  /* 0x01000100ff0477ac */ /* 0x000e620008000a00 */
[----:B------:R-:W-:-:S05]  /*0030*/  CS2R R6, SRZ ;  /* 0x0000000000067805 */ /* 0x000fca000001ff00 */
[----:B------:R2:W3:Y:S01]  /*0040*/  LDC.64 R2, c[0x4][R0] ;  /* 0x0100000000027b82 */ /* 0x0004e20000000a00 */
[----:B-1----:R-:W-:Y:S02]  /*0050*/  IMAD.U32 R4, RZ, RZ, UR4 ;  /* 0x00000004ff047e24 */ /* 0x002fe4000f8e00ff */
[----:B--2---:R-:W-:-:S07]  /*0060*/  IMAD.U32 R5, RZ, RZ, UR5 ;  /* 0x00000005ff057e24 */ /* 0x004fce000f8e00ff */
[----:B------:R-:W-:-:S07]  /*0070*/  LEPC R20, `(.L_x_0) ;  /* 0x000000001014794e */ /* 0x000fce0000000000 */
[----:B0--3--:R-:W-:Y:S05]  /*0080*/  CALL.ABS.NOINC R2 ;  /* 0x0000000002007343 */ /* 0x009fea0003c00000 */
.L_x_0:
[----:B------:R-:W-:Y:S05]  /*0090*/  EXIT ;  /* 0x000000000000794d */ /* 0x000fea0003800000 */
.L_x_1:
[----:B------:R-:W-:-:S00]  /*00a0*/  BRA `(.L_x_1) ;  /* 0xfffffffc00fc7947 */ /* 0x000fc0000383ffff */
[----:B------:R-:W-:-:S00]  /*00b0*/  NOP ;  /* 0x0000000000007918 */ /* 0x000fc00000000000 */
        /* <DEDUP_REMOVED lines=12> */
.L_x_2:


//--------------------- .nv.global.init           --------------------------
	.section	.nv.global.init,"aw",@progbits
.nv.global.init:
	.type		$str,@object
	.size		$str,(.L_0 - $str)
$str:
        /*0000*/ 	.byte	0x48, 0x65, 0x6c, 0x6c, 0x6f, 0x20, 0x4f, 0x75, 0x74, 0x65, 0x72, 0x21, 0x0a, 0x00
.L_0:


//--------------------- .nv.shared.reserved.0     --------------------------
	.section	.nv.shared.reserved.0,"aw",@nobits
	.weak		__nv_reservedSMEM_offset_0_alias
	.size		__nv_reservedSMEM_offset_0_alias, 0, 64
	.other		__nv_reservedSMEM_offset_0_alias,@"STO_CUDA_RESERVED_SHARED STV_DEFAULT"
__nv_reservedSMEM_offset_0_alias:
	.zero		0
	.zero		64


//--------------------- .nv.constant0._Z9sayHellowv --------------------------
	.section	.nv.constant0._Z9sayHellowv,"a",@progbits
	.sectionflags	@""
	.align	4
.nv.constant0._Z9sayHellowv:
	.zero		896


//--------------------- SYMBOLS --------------------------

	.type		.nv.reservedSmem.offset0,@object
	.size		.nv.reservedSmem.offset0,0x4
	.type		vprintf,@function
